	.headerflags	@"EF_CUDA_TEXMODE_UNIFIED EF_CUDA_64BIT_ADDRESS EF_CUDA_ACCELERATORS EF_CUDA_SM90 EF_CUDA_VIRTUAL_SM(EF_CUDA_SM90)"
	.elftype	@"ET_EXEC"


//--------------------- .nv.info                  --------------------------
	.section	.nv.info,"",@"SHT_CUDA_INFO"
	.align	4


	//----- nvinfo : EIATTR_REGCOUNT
	.align		4
        /*0000*/ 	.byte	0x04, 0x2f
        /*0002*/ 	.short	(.L_3 - .L_2)
	.align		4
.L_2:
        /*0004*/ 	.word	index@(triton_poi_fused__native_batch_norm_legit_no_training_relu_4)
        /*0008*/ 	.word	0x00000026


	//----- nvinfo : EIATTR_MIN_STACK_SIZE
	.align		4
.L_3:
        /*000c*/ 	.byte	0x04, 0x12
        /*000e*/ 	.short	(.L_5 - .L_4)
	.align		4
.L_4:
        /*0010*/ 	.word	index@(triton_poi_fused__native_batch_norm_legit_no_training_relu_4)
        /*0014*/ 	.word	0x00000000


	//----- nvinfo : EIATTR_FRAME_SIZE
	.align		4
.L_5:
        /*0018*/ 	.byte	0x04, 0x11
        /*001a*/ 	.short	(.L_7 - .L_6)
	.align		4
.L_6:
        /*001c*/ 	.word	index@(triton_poi_fused__native_batch_norm_legit_no_training_relu_4)
        /*0020*/ 	.word	0x00000000


	//----- nvinfo : EIATTR_MIN_STACK_SIZE
	.align		4
.L_7:
        /*0024*/ 	.byte	0x04, 0x12
        /*0026*/ 	.short	(.L_9 - .L_8)
	.align		4
.L_8:
        /*0028*/ 	.word	index@(triton_poi_fused__native_batch_norm_legit_no_training_relu_4)
        /*002c*/ 	.word	0x00000000
.L_9:


//--------------------- .nv.info.triton_poi_fused__native_batch_norm_legit_no_training_relu_4 --------------------------
	.section	.nv.info.triton_poi_fused__native_batch_norm_legit_no_training_relu_4,"",@"SHT_CUDA_INFO"
	.sectionflags	@""
	.align	4


	//----- nvinfo : EIATTR_CUDA_API_VERSION
	.align		4
        /*0000*/ 	.byte	0x04, 0x37
        /*0002*/ 	.short	(.L_11 - .L_10)
.L_10:
        /*0004*/ 	.word	0x0000007c


	//----- nvinfo : EIATTR_KPARAM_INFO
	.align		4
.L_11:
        /*0008*/ 	.byte	0x04, 0x17
        /*000a*/ 	.short	(.L_13 - .L_12)
.L_12:
        /*000c*/ 	.word	0x00000000
        /*0010*/ 	.short	0x0006
        /*0012*/ 	.short	0x0030
        /*0014*/ 	.byte	0x00, 0xf0, 0x11, 0x00


	//----- nvinfo : EIATTR_KPARAM_INFO
	.align		4
.L_13:
        /*0018*/ 	.byte	0x04, 0x17
        /*001a*/ 	.short	(.L_15 - .L_14)
.L_14:
        /*001c*/ 	.word	0x00000000
        /*0020*/ 	.short	0x0005
        /*0022*/ 	.short	0x0028
        /*0024*/ 	.byte	0x00, 0xf4, 0x21, 0x00


	//----- nvinfo : EIATTR_KPARAM_INFO
	.align		4
.L_15:
        /*0028*/ 	.byte	0x04, 0x17
        /*002a*/ 	.short	(.L_17 - .L_16)
.L_16:
        /*002c*/ 	.word	0x00000000
        /*0030*/ 	.short	0x0004
        /*0032*/ 	.short	0x0020
        /*0034*/ 	.byte	0x00, 0xf4, 0x21, 0x00


	//----- nvinfo : EIATTR_KPARAM_INFO
	.align		4
.L_17:
        /*0038*/ 	.byte	0x04, 0x17
        /*003a*/ 	.short	(.L_19 - .L_18)
.L_18:
        /*003c*/ 	.word	0x00000000
        /*0040*/ 	.short	0x0003
        /*0042*/ 	.short	0x0018
        /*0044*/ 	.byte	0x00, 0xf4, 0x21, 0x00


	//----- nvinfo : EIATTR_KPARAM_INFO
	.align		4
.L_19:
        /*0048*/ 	.byte	0x04, 0x17
        /*004a*/ 	.short	(.L_21 - .L_20)
.L_20:
        /*004c*/ 	.word	0x00000000
        /*0050*/ 	.short	0x0002
        /*0052*/ 	.short	0x0010
        /*0054*/ 	.byte	0x00, 0xf4, 0x21, 0x00


	//----- nvinfo : EIATTR_KPARAM_INFO
	.align		4
.L_21:
        /*0058*/ 	.byte	0x04, 0x17
        /*005a*/ 	.short	(.L_23 - .L_22)
.L_22:
        /*005c*/ 	.word	0x00000000
        /*0060*/ 	.short	0x0001
        /*0062*/ 	.short	0x0008
        /*0064*/ 	.byte	0x00, 0xf4, 0x21, 0x00


	//----- nvinfo : EIATTR_KPARAM_INFO
	.align		4
.L_23:
        /*0068*/ 	.byte	0x04, 0x17
        /*006a*/ 	.short	(.L_25 - .L_24)
.L_24:
        /*006c*/ 	.word	0x00000000
        /*0070*/ 	.short	0x0000
        /*0072*/ 	.short	0x0000
        /*0074*/ 	.byte	0x00, 0xf4, 0x21, 0x00


	//----- nvinfo : EIATTR_SPARSE_MMA_MASK
	.align		4
.L_25:
        /*0078*/ 	.byte	0x03, 0x50
        /*007a*/ 	.short	0x0000


	//----- nvinfo : EIATTR_MAXREG_COUNT
	.align		4
        /*007c*/ 	.byte	0x03, 0x1b
        /*007e*/ 	.short	0x00ff


	//----- nvinfo : EIATTR_EXIT_INSTR_OFFSETS
	.align		4
        /*0080*/ 	.byte	0x04, 0x1c
        /*0082*/ 	.short	(.L_27 - .L_26)


	//   ....[0]....
.L_26:
        /*0084*/ 	.word	0x00000a50


	//----- nvinfo : EIATTR_REQNTID
	.align		4
.L_27:
        /*0088*/ 	.byte	0x04, 0x10
        /*008a*/ 	.short	(.L_29 - .L_28)
.L_28:
        /*008c*/ 	.word	0x00000080
        /*0090*/ 	.word	0x00000001
        /*0094*/ 	.word	0x00000001


	//----- nvinfo : EIATTR_CBANK_PARAM_SIZE
	.align		4
.L_29:
        /*0098*/ 	.byte	0x03, 0x19
        /*009a*/ 	.short	0x0034


	//----- nvinfo : EIATTR_PARAM_CBANK
	.align		4
        /*009c*/ 	.byte	0x04, 0x0a
        /*009e*/ 	.short	(.L_31 - .L_30)
	.align		4
.L_30:
        /*00a0*/ 	.word	index@(.nv.constant0.triton_poi_fused__native_batch_norm_legit_no_training_relu_4)
        /*00a4*/ 	.short	0x0210
        /*00a6*/ 	.short	0x0034


	//----- nvinfo : EIATTR_SW_WAR
	.align		4
.L_31:
        /*00a8*/ 	.byte	0x04, 0x36
        /*00aa*/ 	.short	(.L_33 - .L_32)
.L_32:
        /*00ac*/ 	.word	0x00000008
.L_33:


//--------------------- .nv.callgraph             --------------------------
	.section	.nv.callgraph,"",@"SHT_CUDA_CALLGRAPH"
	.align	4
	.sectionentsize	8
	.align		4
        /*0000*/ 	.word	0x00000000
	.align		4
        /*0004*/ 	.word	0xffffffff
	.align		4
        /*0008*/ 	.word	0x00000000
	.align		4
        /*000c*/ 	.word	0xfffffffe
	.align		4
        /*0010*/ 	.word	0x00000000
	.align		4
        /*0014*/ 	.word	0xfffffffd
	.align		4
        /*0018*/ 	.word	0x00000000
	.align		4
        /*001c*/ 	.word	0xfffffffc


//--------------------- .nv.constant4             --------------------------
	.section	.nv.constant4,"a",@progbits
	.align	8
	.align		8
.nv.constant4:
        /*0000*/ 	.dword	_$_str
	.align		8
        /*0008*/ 	.dword	_$_str_$_2


//--------------------- .text.triton_poi_fused__native_batch_norm_legit_no_training_relu_4 --------------------------
	.section	.text.triton_poi_fused__native_batch_norm_legit_no_training_relu_4,"ax",@progbits
	.align	128
        .global         triton_poi_fused__native_batch_norm_legit_no_training_relu_4
        .type           triton_poi_fused__native_batch_norm_legit_no_training_relu_4,@function
        .size           triton_poi_fused__native_batch_norm_legit_no_training_relu_4,(.L_x_1 - triton_poi_fused__native_batch_norm_legit_no_training_relu_4)
        .other          triton_poi_fused__native_batch_norm_legit_no_training_relu_4,@"STO_CUDA_ENTRY STV_DEFAULT"
triton_poi_fused__native_batch_norm_legit_no_training_relu_4:
.text.triton_poi_fused__native_batch_norm_legit_no_training_relu_4:
[----:B------:R-:W-:Y:S01]  /*0000*/  LDC R1, c[0x0][0x28] ;  /* 0x00000a00ff017b82 */ /* 0x000fe20000000800 */
[----:B------:R-:W1:Y:S07]  /*0010*/  S2R R0, SR_TID.X ;  /* 0x0000000000007919 */ /* 0x000e6e0000002100 */
[----:B------:R-:W2:Y:S01]  /*0020*/  LDC.64 R16, c[0x0][0x220] ;  /* 0x00008800ff107b82 */ /* 0x000ea20000000a00 */
[----:B------:R-:W-:Y:S01]  /*0030*/  ULDC.64 UR4, c[0x0][0x208] ;  /* 0x0000820000047ab9 */ /* 0x000fe20000000a00 */
[----:B------:R-:W3:Y:S06]  /*0040*/  S2R R3, SR_CTAID.X ;  /* 0x0000000000037919 */ /* 0x000eec0000002500 */
[----:B------:R-:W4:Y:S08]  /*0050*/  LDC.64 R20, c[0x0][0x218] ;  /* 0x00008600ff147b82 */ /* 0x000f300000000a00 */
[----:B------:R-:W5:Y:S08]  /*0060*/  LDC.64 R22, c[0x0][0x210] ;  /* 0x00008400ff167b82 */ /* 0x000f700000000a00 */
[----:B------:R-:W5:Y:S01]  /*0070*/  LDC.64 R32, c[0x0][0x230] ;  /* 0x00008c00ff207b82 */ /* 0x000f620000000a00 */
[----:B-1----:R-:W-:-:S04]  /*0080*/  SHF.L.U32 R0, R0, 0x2, RZ ;  /* 0x0000000200007819 */ /* 0x002fc800000006ff */
[----:B------:R-:W-:-:S04]  /*0090*/  LOP3.LUT R0, R0, 0x1fc, RZ, 0xc0, !PT ;  /* 0x000001fc00007812 */ /* 0x000fc800078ec0ff */
[----:B---3--:R-:W-:-:S05]  /*00a0*/  LEA R2, R3, R0, 0xa ;  /* 0x0000000003027211 */ /* 0x008fca00078e50ff */
[----:B------:R-:W-:-:S05]  /*00b0*/  IMAD.HI R0, R2, 0x2aaaaaab, RZ ;  /* 0x2aaaaaab02007827 */ /* 0x000fca00078e02ff */
[----:B------:R-:W-:-:S04]  /*00c0*/  SHF.R.U32.HI R3, RZ, 0x1f, R0 ;  /* 0x0000001fff037819 */ /* 0x000fc80000011600 */
[----:B------:R-:W-:-:S05]  /*00d0*/  LEA.HI R3, R0, R3, RZ, 0x1d ;  /* 0x0000000300037211 */ /* 0x000fca00078fe8ff */
[----:B------:R-:W-:-:S04]  /*00e0*/  IMAD R19, R3, -0x30, R2 ;  /* 0xffffffd003137824 */ /* 0x000fc800078e0202 */
[----:B--2---:R-:W-:-:S06]  /*00f0*/  IMAD.WIDE R12, R19, 0x4, R16 ;  /* 0x00000004130c7825 */ /* 0x004fcc00078e0210 */
[----:B------:R-:W2:Y:S01]  /*0100*/  LDG.E.EL.128 R12, desc[UR4][R12.64] ;  /* 0x000000040c0c7981 */ /* 0x000ea2000c2e1d00 */
[----:B------:R-:W-:Y:S01]  /*0110*/  IADD3 R3, R2, 0x200, RZ ;  /* 0x0000020002037810 */ /* 0x000fe20007ffe0ff */
[----:B----4-:R-:W-:-:S04]  /*0120*/  IMAD.WIDE R8, R19, 0x4, R20 ;  /* 0x0000000413087825 */ /* 0x010fc800078e0214 */
[----:B------:R-:W-:Y:S02]  /*0130*/  IMAD.HI R0, R3, 0x2aaaaaab, RZ ;  /* 0x2aaaaaab03007827 */ /* 0x000fe400078e02ff */
[----:B------:R-:W3:Y:S02]  /*0140*/  LDG.E.EL.128 R8, desc[UR4][R8.64] ;  /* 0x0000000408087981 */ /* 0x000ee4000c2e1d00 */
[----:B-----5:R-:W-:Y:S01]  /*0150*/  IMAD.WIDE R22, R2, 0x4, R22 ;  /* 0x0000000402167825 */ /* 0x020fe200078e0216 */
[----:B------:R-:W-:-:S04]  /*0160*/  SHF.R.U32.HI R25, RZ, 0x1f, R0 ;  /* 0x0000001fff197819 */ /* 0x000fc80000011600 */
[----:B------:R-:W3:Y:S01]  /*0170*/  LDG.E.128 R4, desc[UR4][R22.64] ;  /* 0x0000000416047981 */ /* 0x000ee2000c1e1d00 */
[----:B------:R-:W-:-:S03]  /*0180*/  LEA.HI R0, R0, R25, RZ, 0x1d ;  /* 0x0000001900007211 */ /* 0x000fc600078fe8ff */
[----:B------:R1:W4:Y:S02]  /*0190*/  LDG.E.128 R28, desc[UR4][R22.64+0x800] ;  /* 0x00080004161c7981 */ /* 0x000324000c1e1d00 */
[----:B------:R-:W-:-:S04]  /*01a0*/  IMAD R3, R0, -0x30, R3 ;  /* 0xffffffd000037824 */ /* 0x000fc800078e0203 */
[----:B------:R-:W-:Y:S01]  /*01b0*/  IMAD.WIDE R24, R3, 0x4, R20 ;  /* 0x0000000403187825 */ /* 0x000fe200078e0214 */
[----:B-1----:R-:W1:Y:S05]  /*01c0*/  LDC.64 R22, c[0x0][0x228] ;  /* 0x00008a00ff167b82 */ /* 0x002e6a0000000a00 */
[----:B------:R-:W4:Y:S01]  /*01d0*/  LDG.E.EL.128 R24, desc[UR4][R24.64] ;  /* 0x0000000418187981 */ /* 0x000f22000c2e1d00 */
[----:B------:R-:W-:Y:S01]  /*01e0*/  HFMA2.MMA R0, -RZ, RZ, 1.625, 0 ;  /* 0x3e800000ff007435 */ /* 0x000fe200000001ff */
[----:B-1----:R-:W-:-:S04]  /*01f0*/  IMAD.WIDE R34, R19, 0x4, R22 ;  /* 0x0000000413227825 */ /* 0x002fc800078e0216 */
[----:B--2---:R-:W-:Y:S01]  /*0200*/  FADD R18, R12, 9.9999997473787516356e-06 ;  /* 0x3727c5ac0c127421 */ /* 0x004fe20000000000 */
[----:B------:R-:W-:-:S05]  /*0210*/  FADD R20, R13, 9.9999997473787516356e-06 ;  /* 0x3727c5ac0d147421 */ /* 0x000fca0000000000 */
[----:B------:R-:W1:Y:S01]  /*0220*/  MUFU.SQRT R18, R18 ;  /* 0x0000001200127308 */ /* 0x000e620000002000 */
[----:B------:R-:W-:-:S07]  /*0230*/  FADD R14, R14, 9.9999997473787516356e-06 ;  /* 0x3727c5ac0e0e7421 */ /* 0x000fce0000000000 */
[----:B------:R-:W2:Y:S01]  /*0240*/  MUFU.SQRT R20, R20 ;  /* 0x0000001400147308 */ /* 0x000ea20000002000 */
[----:B------:R-:W-:-:S07]  /*0250*/  FADD R15, R15, 9.9999997473787516356e-06 ;  /* 0x3727c5ac0f0f7421 */ /* 0x000fce0000000000 */
[----:B------:R-:W5:Y:S01]  /*0260*/  MUFU.SQRT R12, R14 ;  /* 0x0000000e000c7308 */ /* 0x000f620000002000 */
[----:B-1----:R-:W-:-:S07]  /*0270*/  FSETP.GT.AND P6, PT, R18, 8.50705917302346158658e+37, PT ;  /* 0x7e8000001200780b */ /* 0x002fce0003fc4000 */
[----:B------:R-:W1:Y:S01]  /*0280*/  MUFU.SQRT R13, R15 ;  /* 0x0000000f000d7308 */ /* 0x000e620000002000 */
[----:B--2---:R-:W-:Y:S02]  /*0290*/  FSETP.GT.AND P5, PT, R20, 8.50705917302346158658e+37, PT ;  /* 0x7e8000001400780b */ /* 0x004fe40003fa4000 */
[----:B------:R-:W-:Y:S02]  /*02a0*/  FSETP.GEU.AND P4, PT, R18, 1.175494350822287508e-38, PT ;  /* 0x008000001200780b */ /* 0x000fe40003f8e000 */
[----:B------:R-:W-:Y:S02]  /*02b0*/  FSETP.GEU.AND P3, PT, R20, 1.175494350822287508e-38, PT ;  /* 0x008000001400780b */ /* 0x000fe40003f6e000 */
[----:B-----5:R-:W-:Y:S01]  /*02c0*/  FSETP.GT.AND P2, PT, R12, 8.50705917302346158658e+37, PT ;  /* 0x7e8000000c00780b */ /* 0x020fe20003f44000 */
[----:B------:R-:W-:Y:S01]  /*02d0*/  @P6 FMUL R18, R18, 0.25 ;  /* 0x3e80000012126820 */ /* 0x000fe20000400000 */
[----:B---3--:R-:W-:Y:S01]  /*02e0*/  FADD R4, R4, -R8 ;  /* 0x8000000804047221 */ /* 0x008fe20000000000 */
[----:B------:R-:W-:-:S02]  /*02f0*/  FSETP.GEU.AND P0, PT, R12, 1.175494350822287508e-38, PT ;  /* 0x008000000c00780b */ /* 0x000fc40003f0e000 */
[----:B------:R-:W-:Y:S02]  /*0300*/  FSEL R8, R0, 1, P6 ;  /* 0x3f80000000087808 */ /* 0x000fe40003000000 */
[----:B------:R-:W-:Y:S01]  /*0310*/  @P5 FMUL R20, R20, 0.25 ;  /* 0x3e80000014145820 */ /* 0x000fe20000400000 */
[C---:B-1----:R-:W-:Y:S01]  /*0320*/  FSETP.GT.AND P1, PT, R13.reuse, 8.50705917302346158658e+37, PT ;  /* 0x7e8000000d00780b */ /* 0x042fe20003f24000 */
[----:B------:R-:W-:Y:S01]  /*0330*/  @!P4 FMUL R18, R18, 16777216 ;  /* 0x4b8000001212c820 */ /* 0x000fe20000400000 */
[----:B------:R-:W-:Y:S01]  /*0340*/  FSETP.GEU.AND P6, PT, R13, 1.175494350822287508e-38, PT ;  /* 0x008000000d00780b */ /* 0x000fe20003fce000 */
[----:B------:R-:W-:Y:S01]  /*0350*/  @!P3 FMUL R20, R20, 16777216 ;  /* 0x4b8000001414b820 */ /* 0x000fe20000400000 */
[----:B------:R-:W-:Y:S02]  /*0360*/  FADD R5, R5, -R9 ;  /* 0x8000000905057221 */ /* 0x000fe40000000000 */
[----:B------:R-:W1:Y:S01]  /*0370*/  MUFU.RCP R9, R18 ;  /* 0x0000001200097308 */ /* 0x000e620000001000 */
[----:B------:R-:W-:Y:S01]  /*0380*/  @P2 FMUL R12, R12, 0.25 ;  /* 0x3e8000000c0c2820 */ /* 0x000fe20000400000 */
[----:B------:R-:W-:-:S06]  /*0390*/  FADD R7, R7, -R11 ;  /* 0x8000000b07077221 */ /* 0x000fcc0000000000 */
[----:B------:R-:W2:Y:S01]  /*03a0*/  MUFU.RCP R20, R20 ;  /* 0x0000001400147308 */ /* 0x000ea20000001000 */
[----:B------:R-:W-:Y:S01]  /*03b0*/  @P1 FMUL R13, R13, 0.25 ;  /* 0x3e8000000d0d1820 */ /* 0x000fe20000400000 */
[----:B------:R-:W-:Y:S01]  /*03c0*/  @!P0 FMUL R12, R12, 16777216 ;  /* 0x4b8000000c0c8820 */ /* 0x000fe20000400000 */
[----:B------:R-:W-:Y:S01]  /*03d0*/  FSEL R11, R0, 1, P5 ;  /* 0x3f800000000b7808 */ /* 0x000fe20002800000 */
[----:B----4-:R-:W-:Y:S01]  /*03e0*/  FADD R29, R29, -R25 ;  /* 0x800000191d1d7221 */ /* 0x010fe20000000000 */
[----:B------:R-:W-:Y:S01]  /*03f0*/  @!P6 FMUL R13, R13, 16777216 ;  /* 0x4b8000000d0de820 */ /* 0x000fe20000400000 */
[----:B------:R-:W-:Y:S01]  /*0400*/  FADD R24, R28, -R24 ;  /* 0x800000181c187221 */ /* 0x000fe20000000000 */
[----:B------:R-:W-:Y:S01]  /*0410*/  @!P4 FMUL R8, R8, 16777216 ;  /* 0x4b8000000808c820 */ /* 0x000fe20000400000 */
[----:B------:R-:W3:Y:S01]  /*0420*/  MUFU.RCP R25, R12 ;  /* 0x0000000c00197308 */ /* 0x000ee20000001000 */
[----:B------:R-:W-:Y:S02]  /*0430*/  @!P3 FMUL R11, R11, 16777216 ;  /* 0x4b8000000b0bb820 */ /* 0x000fe40000400000 */
[----:B-1----:R-:W-:Y:S01]  /*0440*/  FMUL R9, R9, R8 ;  /* 0x0000000809097220 */ /* 0x002fe20000400000 */
[----:B------:R-:W-:-:S04]  /*0450*/  FSEL R8, R0, 1, P2 ;  /* 0x3f80000000087808 */ /* 0x000fc80001000000 */
[----:B------:R-:W1:Y:S01]  /*0460*/  MUFU.RCP R28, R13 ;  /* 0x0000000d001c7308 */ /* 0x000e620000001000 */
[----:B--2---:R-:W-:Y:S01]  /*0470*/  FMUL R18, R20, R11 ;  /* 0x0000000b14127220 */ /* 0x004fe20000400000 */
[----:B------:R-:W-:Y:S01]  /*0480*/  FSEL R11, R0, 1, P1 ;  /* 0x3f800000000b7808 */ /* 0x000fe20000800000 */
[----:B------:R-:W-:Y:S01]  /*0490*/  @!P0 FMUL R8, R8, 16777216 ;  /* 0x4b80000008088820 */ /* 0x000fe20000400000 */
[----:B------:R-:W-:-:S03]  /*04a0*/  FMUL R21, R9, R4 ;  /* 0x0000000409157220 */ /* 0x000fc60000400000 */
[----:B------:R-:W-:Y:S01]  /*04b0*/  @!P6 FMUL R11, R11, 16777216 ;  /* 0x4b8000000b0be820 */ /* 0x000fe20000400000 */
[----:B---3--:R-:W-:Y:S01]  /*04c0*/  FMUL R25, R25, R8 ;  /* 0x0000000819197220 */ /* 0x008fe20000400000 */
[----:B------:R-:W-:Y:S01]  /*04d0*/  FADD R6, R6, -R10 ;  /* 0x8000000a06067221 */ /* 0x000fe20000000000 */
[----:B0-----:R-:W-:-:S04]  /*04e0*/  IMAD.WIDE R8, R19, 0x4, R32 ;  /* 0x0000000413087825 */ /* 0x001fc800078e0220 */
[----:B------:R-:W-:Y:S01]  /*04f0*/  FMUL R18, R18, R5 ;  /* 0x0000000512127220 */ /* 0x000fe20000400000 */
[----:B-1----:R-:W-:Y:S01]  /*0500*/  FMUL R28, R28, R11 ;  /* 0x0000000b1c1c7220 */ /* 0x002fe20000400000 */
[----:B------:R-:W-:Y:S01]  /*0510*/  FMUL R25, R25, R6 ;  /* 0x0000000619197220 */ /* 0x000fe20000400000 */
[----:B------:R-:W2:Y:S02]  /*0520*/  LDG.E.EL.128 R8, desc[UR4][R8.64] ;  /* 0x0000000408087981 */ /* 0x000ea4000c2e1d00 */
[----:B------:R-:W-:Y:S02]  /*0530*/  FMUL R28, R28, R7 ;  /* 0x000000071c1c7220 */ /* 0x000fe40000400000 */
[----:B------:R-:W2:Y:S01]  /*0540*/  LDG.E.EL.128 R4, desc[UR4][R34.64] ;  /* 0x0000000422047981 */ /* 0x000ea2000c2e1d00 */
[----:B------:R-:W-:-:S06]  /*0550*/  IMAD.WIDE R12, R3, 0x4, R16 ;  /* 0x00000004030c7825 */ /* 0x000fcc00078e0210 */
[----:B------:R-:W3:Y:S01]  /*0560*/  LDG.E.EL.128 R12, desc[UR4][R12.64] ;  /* 0x000000040c0c7981 */ /* 0x000ee2000c2e1d00 */
[----:B------:R-:W-:-:S04]  /*0570*/  IMAD.WIDE R16, R3, 0x4, R22 ;  /* 0x0000000403107825 */ /* 0x000fc800078e0216 */
[----:B------:R-:W-:-:S04]  /*0580*/  IMAD.WIDE R22, R3, 0x4, R32 ;  /* 0x0000000403167825 */ /* 0x000fc800078e0220 */
[----:B--2---:R-:W-:Y:S01]  /*0590*/  FFMA R4, R4, R21, R8 ;  /* 0x0000001504047223 */ /* 0x004fe20000000008 */
[----:B------:R-:W-:Y:S01]  /*05a0*/  FFMA R5, R5, R18, R9 ;  /* 0x0000001205057223 */ /* 0x000fe20000000009 */
[----:B------:R-:W2:Y:S04]  /*05b0*/  LDG.E.EL.128 R20, desc[UR4][R22.64] ;  /* 0x0000000416147981 */ /* 0x000ea8000c2e1d00 */
[----:B------:R-:W2:Y:S01]  /*05c0*/  LDG.E.EL.128 R16, desc[UR4][R16.64] ;  /* 0x0000000410107981 */ /* 0x000ea2000c2e1d00 */
[----:B---3--:R-:W-:-:S06]  /*05d0*/  FADD R3, R12, 9.9999997473787516356e-06 ;  /* 0x3727c5ac0c037421 */ /* 0x008fcc0000000000 */
[----:B------:R-:W0:Y:S01]  /*05e0*/  MUFU.SQRT R3, R3 ;  /* 0x0000000300037308 */ /* 0x000e220000002000 */
[----:B------:R-:W-:Y:S01]  /*05f0*/  FADD R13, R13, 9.9999997473787516356e-06 ;  /* 0x3727c5ac0d0d7421 */ /* 0x000fe20000000000 */
[----:B------:R-:W-:Y:S01]  /*0600*/  FADD R14, R14, 9.9999997473787516356e-06 ;  /* 0x3727c5ac0e0e7421 */ /* 0x000fe20000000000 */
[----:B------:R-:W-:Y:S01]  /*0610*/  FADD R15, R15, 9.9999997473787516356e-06 ;  /* 0x3727c5ac0f0f7421 */ /* 0x000fe20000000000 */
[----:B------:R-:W-:Y:S01]  /*0620*/  FFMA R6, R6, R25, R10 ;  /* 0x0000001906067223 */ /* 0x000fe2000000000a */
[----:B------:R-:W-:-:S03]  /*0630*/  FFMA R7, R7, R28, R11 ;  /* 0x0000001c07077223 */ /* 0x000fc6000000000b */
[----:B------:R-:W1:Y:S08]  /*0640*/  MUFU.SQRT R11, R13 ;  /* 0x0000000d000b7308 */ /* 0x000e700000002000 */
[----:B------:R-:W3:Y:S01]  /*0650*/  MUFU.SQRT R12, R14 ;  /* 0x0000000e000c7308 */ /* 0x000ee20000002000 */
[----:B0-----:R-:W-:-:S07]  /*0660*/  FSETP.GT.AND P6, PT, R3, 8.50705917302346158658e+37, PT ;  /* 0x7e8000000300780b */ /* 0x001fce0003fc4000 */
[----:B------:R-:W0:Y:S01]  /*0670*/  MUFU.SQRT R10, R15 ;  /* 0x0000000f000a7308 */ /* 0x000e220000002000 */
[----:B------:R-:W-:Y:S02]  /*0680*/  FSETP.GEU.AND P5, PT, R3, 1.175494350822287508e-38, PT ;  /* 0x008000000300780b */ /* 0x000fe40003fae000 */
[----:B-1----:R-:W-:Y:S02]  /*0690*/  FSETP.GT.AND P4, PT, R11, 8.50705917302346158658e+37, PT ;  /* 0x7e8000000b00780b */ /* 0x002fe40003f84000 */
[----:B---3--:R-:W-:Y:S01]  /*06a0*/  FSETP.GT.AND P2, PT, R12, 8.50705917302346158658e+37, PT ;  /* 0x7e8000000c00780b */ /* 0x008fe20003f44000 */
[----:B------:R-:W-:Y:S01]  /*06b0*/  @P6 FMUL R3, R3, 0.25 ;  /* 0x3e80000003036820 */ /* 0x000fe20000400000 */
[----:B------:R-:W-:Y:S02]  /*06c0*/  FSEL R8, R0, 1, P6 ;  /* 0x3f80000000087808 */ /* 0x000fe40003000000 */
[----:B------:R-:W-:Y:S02]  /*06d0*/  FSETP.GEU.AND P3, PT, R11, 1.175494350822287508e-38, PT ;  /* 0x008000000b00780b */ /* 0x000fe40003f6e000 */
[----:B0-----:R-:W-:-:S02]  /*06e0*/  FSETP.GT.AND P1, PT, R10, 8.50705917302346158658e+37, PT ;  /* 0x7e8000000a00780b */ /* 0x001fc40003f24000 */
[----:B------:R-:W-:Y:S02]  /*06f0*/  FSETP.GEU.AND P0, PT, R12, 1.175494350822287508e-38, PT ;  /* 0x008000000c00780b */ /* 0x000fe40003f0e000 */
[----:B------:R-:W-:Y:S01]  /*0700*/  FSETP.GEU.AND P6, PT, R10, 1.175494350822287508e-38, PT ;  /* 0x008000000a00780b */ /* 0x000fe20003fce000 */
[----:B------:R-:W-:Y:S01]  /*0710*/  @!P5 FMUL R3, R3, 16777216 ;  /* 0x4b8000000303d820 */ /* 0x000fe20000400000 */
[----:B------:R-:W-:Y:S01]  /*0720*/  @P4 FMUL R11, R11, 0.25 ;  /* 0x3e8000000b0b4820 */ /* 0x000fe20000400000 */
[----:B------:R-:W-:-:S04]  /*0730*/  @P2 FMUL R12, R12, 0.25 ;  /* 0x3e8000000c0c2820 */ /* 0x000fc80000400000 */
[----:B------:R-:W0:Y:S02]  /*0740*/  MUFU.RCP R3, R3 ;  /* 0x0000000300037308 */ /* 0x000e240000001000 */
[----:B------:R-:W-:Y:S01]  /*0750*/  @P1 FMUL R10, R10, 0.25 ;  /* 0x3e8000000a0a1820 */ /* 0x000fe20000400000 */
[----:B------:R-:W-:Y:S01]  /*0760*/  @!P3 FMUL R11, R11, 16777216 ;  /* 0x4b8000000b0bb820 */ /* 0x000fe20000400000 */
[----:B------:R-:W-:Y:S02]  /*0770*/  @!P0 FMUL R12, R12, 16777216 ;  /* 0x4b8000000c0c8820 */ /* 0x000fe40000400000 */
[----:B------:R-:W-:Y:S01]  /*0780*/  @!P6 FMUL R10, R10, 16777216 ;  /* 0x4b8000000a0ae820 */ /* 0x000fe20000400000 */
[----:B------:R-:W-:Y:S02]  /*0790*/  @!P5 FMUL R8, R8, 16777216 ;  /* 0x4b8000000808d820 */ /* 0x000fe40000400000 */
[----:B------:R-:W1:Y:S01]  /*07a0*/  MUFU.RCP R11, R11 ;  /* 0x0000000b000b7308 */ /* 0x000e620000001000 */
[----:B------:R-:W-:-:S07]  /*07b0*/  FSEL R14, R0, 1, P4 ;  /* 0x3f800000000e7808 */ /* 0x000fce0002000000 */
[----:B------:R-:W3:Y:S01]  /*07c0*/  MUFU.RCP R12, R12 ;  /* 0x0000000c000c7308 */ /* 0x000ee20000001000 */
[----:B------:R-:W-:-:S07]  /*07d0*/  FSEL R13, R0, 1, P2 ;  /* 0x3f800000000d7808 */ /* 0x000fce0001000000 */
[----:B------:R-:W4:Y:S01]  /*07e0*/  MUFU.RCP R10, R10 ;  /* 0x0000000a000a7308 */ /* 0x000f220000001000 */
[----:B------:R-:W-:Y:S01]  /*07f0*/  FSEL R15, R0, 1, P1 ;  /* 0x3f800000000f7808 */ /* 0x000fe20000800000 */
[----:B0-----:R-:W-:Y:S02]  /*0800*/  FMUL R3, R3, R8 ;  /* 0x0000000803037220 */ /* 0x001fe40000400000 */
[----:B------:R-:W0:Y:S01]  /*0810*/  LDC.64 R8, c[0x0][0x238] ;  /* 0x00008e00ff087b82 */ /* 0x000e220000000a00 */
[----:B------:R-:W-:Y:S01]  /*0820*/  @!P3 FMUL R14, R14, 16777216 ;  /* 0x4b8000000e0eb820 */ /* 0x000fe20000400000 */
[----:B------:R-:W-:Y:S01]  /*0830*/  @!P0 FMUL R13, R13, 16777216 ;  /* 0x4b8000000d0d8820 */ /* 0x000fe20000400000 */
[----:B------:R-:W-:Y:S01]  /*0840*/  @!P6 FMUL R15, R15, 16777216 ;  /* 0x4b8000000f0fe820 */ /* 0x000fe20000400000 */
[----:B------:R-:W-:Y:S01]  /*0850*/  FADD R26, R30, -R26 ;  /* 0x8000001a1e1a7221 */ /* 0x000fe20000000000 */
[----:B------:R-:W-:Y:S01]  /*0860*/  FADD R27, R31, -R27 ;  /* 0x8000001b1f1b7221 */ /* 0x000fe20000000000 */
[----:B-1----:R-:W-:Y:S01]  /*0870*/  FMUL R14, R11, R14 ;  /* 0x0000000e0b0e7220 */ /* 0x002fe20000400000 */
[----:B---3--:R-:W-:Y:S01]  /*0880*/  FMUL R13, R12, R13 ;  /* 0x0000000d0c0d7220 */ /* 0x008fe20000400000 */
[----:B----4-:R-:W-:Y:S01]  /*0890*/  FMUL R0, R10, R15 ;  /* 0x0000000f0a007220 */ /* 0x010fe20000400000 */
[----:B------:R-:W-:Y:S01]  /*08a0*/  FMUL R3, R3, R24 ;  /* 0x0000001803037220 */ /* 0x000fe20000400000 */
[----:B------:R-:W-:Y:S01]  /*08b0*/  FMUL R14, R14, R29 ;  /* 0x0000001d0e0e7220 */ /* 0x000fe20000400000 */
[----:B------:R-:W-:Y:S01]  /*08c0*/  FMUL R13, R13, R26 ;  /* 0x0000001a0d0d7220 */ /* 0x000fe20000400000 */
[----:B------:R-:W-:Y:S01]  /*08d0*/  FMUL R0, R0, R27 ;  /* 0x0000001b00007220 */ /* 0x000fe20000400000 */
[----:B------:R-:W-:-:S02]  /*08e0*/  FSETP.GEU.AND P6, PT, R7, RZ, PT ;  /* 0x000000ff0700720b */ /* 0x000fc40003fce000 */
[----:B------:R-:W-:Y:S02]  /*08f0*/  FSETP.GEU.AND P0, PT, R6, RZ, PT ;  /* 0x000000ff0600720b */ /* 0x000fe40003f0e000 */
[----:B------:R-:W-:Y:S02]  /*0900*/  SEL R7, R7, RZ, P6 ;  /* 0x000000ff07077207 */ /* 0x000fe40003000000 */
[C---:B------:R-:W-:Y:S02]  /*0910*/  FSETP.GEU.AND P1, PT, R5.reuse, RZ, PT ;  /* 0x000000ff0500720b */ /* 0x040fe40003f2e000 */
[----:B------:R-:W-:Y:S01]  /*0920*/  FSETP.GEU.AND P2, PT, R4, RZ, PT ;  /* 0x000000ff0400720b */ /* 0x000fe20003f4e000 */
[----:B0-----:R-:W-:Y:S01]  /*0930*/  IMAD.WIDE R8, R2, 0x4, R8 ;  /* 0x0000000402087825 */ /* 0x001fe200078e0208 */
[----:B------:R-:W-:Y:S02]  /*0940*/  SEL R6, R6, RZ, P0 ;  /* 0x000000ff06067207 */ /* 0x000fe40000000000 */
[----:B------:R-:W-:-:S02]  /*0950*/  SEL R5, R5, RZ, P1 ;  /* 0x000000ff05057207 */ /* 0x000fc40000800000 */
[----:B------:R-:W-:-:S05]  /*0960*/  SEL R4, R4, RZ, P2 ;  /* 0x000000ff04047207 */ /* 0x000fca0001000000 */
[----:B------:R-:W-:Y:S01]  /*0970*/  STG.E.128 desc[UR4][R8.64], R4 ;  /* 0x0000000408007986 */ /* 0x000fe2000c101d04 */
[----:B--2---:R-:W-:Y:S01]  /*0980*/  FFMA R3, R16, R3, R20 ;  /* 0x0000000310037223 */ /* 0x004fe20000000014 */
[----:B------:R-:W-:Y:S01]  /*0990*/  FFMA R14, R17, R14, R21 ;  /* 0x0000000e110e7223 */ /* 0x000fe20000000015 */
[----:B------:R-:W-:Y:S01]  /*09a0*/  FFMA R13, R18, R13, R22 ;  /* 0x0000000d120d7223 */ /* 0x000fe20000000016 */
[----:B------:R-:W-:Y:S02]  /*09b0*/  FFMA R0, R19, R0, R23 ;  /* 0x0000000013007223 */ /* 0x000fe40000000017 */
[----:B------:R-:W-:Y:S02]  /*09c0*/  FSETP.GEU.AND P5, PT, R3, RZ, PT ;  /* 0x000000ff0300720b */ /* 0x000fe40003fae000 */
[----:B------:R-:W-:Y:S02]  /*09d0*/  FSETP.GEU.AND P3, PT, R13, RZ, PT ;  /* 0x000000ff0d00720b */ /* 0x000fe40003f6e000 */
[----:B------:R-:W-:-:S02]  /*09e0*/  FSETP.GEU.AND P4, PT, R14, RZ, PT ;  /* 0x000000ff0e00720b */ /* 0x000fc40003f8e000 */
[----:B------:R-:W-:Y:S02]  /*09f0*/  FSETP.GEU.AND P6, PT, R0, RZ, PT ;  /* 0x000000ff0000720b */ /* 0x000fe40003fce000 */
[----:B------:R-:W-:Y:S02]  /*0a00*/  SEL R18, R13, RZ, P3 ;  /* 0x000000ff0d127207 */ /* 0x000fe40001800000 */
[----:B------:R-:W-:Y:S02]  /*0a10*/  SEL R17, R14, RZ, P4 ;  /* 0x000000ff0e117207 */ /* 0x000fe40002000000 */
[----:B------:R-:W-:Y:S02]  /*0a20*/  SEL R16, R3, RZ, P5 ;  /* 0x000000ff03107207 */ /* 0x000fe40002800000 */
[----:B------:R-:W-:-:S05]  /*0a30*/  SEL R19, R0, RZ, P6 ;  /* 0x000000ff00137207 */ /* 0x000fca0003000000 */
[----:B------:R-:W-:Y:S01]  /*0a40*/  STG.E.128 desc[UR4][R8.64+0x800], R16 ;  /* 0x0008001008007986 */ /* 0x000fe2000c101d04 */
[----:B------:R-:W-:Y:S05]  /*0a50*/  EXIT ;  /* 0x000000000000794d */ /* 0x000fea0003800000 */
.L_x_0:
[----:B------:R-:W-:-:S00]  /*0a60*/  BRA `(.L_x_0) ;  /* 0xfffffffc00fc7947 */ /* 0x000fc0000383ffff */
[----:B------:R-:W-:-:S00]  /*0a70*/  NOP ;  /* 0x0000000000007918 */ /* 0x000fc00000000000 */
        /* <DEDUP_REMOVED lines=8> */
.L_x_1:


//--------------------- .nv.global.init           --------------------------
	.section	.nv.global.init,"aw",@progbits
.nv.global.init:
	.type		_$_str,@object
	.size		_$_str,(_$_str_$_2 - _$_str)
_$_str:
        /*0000*/ 	.byte	0x5f, 0x5f, 0x43, 0x55, 0x44, 0x41, 0x5f, 0x46, 0x54, 0x5a, 0x00
	.type		_$_str_$_2,@object
	.size		_$_str_$_2,(.L_1 - _$_str_$_2)
_$_str_$_2:
        /*000b*/ 	.byte	0x5f, 0x5f, 0x43, 0x55, 0x44, 0x41, 0x5f, 0x50, 0x52, 0x45, 0x43, 0x5f, 0x53, 0x51, 0x52, 0x54
        /*001b*/ 	.byte	0x00
.L_1:


//--------------------- .nv.constant0.triton_poi_fused__native_batch_norm_legit_no_training_relu_4 --------------------------
	.section	.nv.constant0.triton_poi_fused__native_batch_norm_legit_no_training_relu_4,"a",@progbits
	.sectionflags	@""
	.align	4
.nv.constant0.triton_poi_fused__native_batch_norm_legit_no_training_relu_4:
	.zero		580
